//
// Generated by NVIDIA NVVM Compiler
//
// Compiler Build ID: CL-36424714
// Cuda compilation tools, release 13.0, V13.0.88
// Based on NVVM 20.0.0
//

.version 9.0
.target sm_100
.address_size 64

	// .globl	_Z11monte_carloPfPdS0_i
.global .align 4 .b8 precalc_xorwow_matrix[102400];
.global .align 4 .b8 precalc_xorwow_offset_matrix[102400];
.global .align 4 .b8 mrg32k3aM1[2304];
.global .align 4 .b8 mrg32k3aM2[2304];
.global .align 4 .b8 mrg32k3aM1SubSeq[2016];
.global .align 4 .b8 mrg32k3aM2SubSeq[2016];
.global .align 4 .b8 mrg32k3aM1Seq[2304];
.global .align 4 .b8 mrg32k3aM2Seq[2304];
.const .align 8 .b8 __cr_lgamma_table[72];

.visible .entry _Z11monte_carloPfPdS0_i(
	.param .u64 .ptr .align 1 _Z11monte_carloPfPdS0_i_param_0,
	.param .u64 .ptr .align 1 _Z11monte_carloPfPdS0_i_param_1,
	.param .u64 .ptr .align 1 _Z11monte_carloPfPdS0_i_param_2,
	.param .u32 _Z11monte_carloPfPdS0_i_param_3
)
{
	.reg .pred 	%p<3>;
	.reg .b32 	%r<6>;
	.reg .b32 	%f<2>;
	.reg .b64 	%rd<10>;
	.reg .b64 	%fd<5>;

	ld.param.u64 	%rd1, [_Z11monte_carloPfPdS0_i_param_0];
	ld.param.u64 	%rd2, [_Z11monte_carloPfPdS0_i_param_1];
	ld.param.u64 	%rd3, [_Z11monte_carloPfPdS0_i_param_2];
	ld.param.u32 	%r2, [_Z11monte_carloPfPdS0_i_param_3];
	mov.u32 	%r3, %ctaid.x;
	mov.u32 	%r4, %ntid.x;
	mov.u32 	%r5, %tid.x;
	mad.lo.s32 	%r1, %r3, %r4, %r5;
	setp.ge.u32 	%p1, %r1, %r2;
	@%p1 bra 	$L__BB0_3;
	cvta.to.global.u64 	%rd4, %rd2;
	cvta.to.global.u64 	%rd5, %rd3;
	mul.wide.u32 	%rd6, %r1, 8;
	add.s64 	%rd7, %rd4, %rd6;
	ld.global.f64 	%fd1, [%rd7];
	add.s64 	%rd8, %rd5, %rd6;
	ld.global.f64 	%fd2, [%rd8];
	mul.f64 	%fd3, %fd2, %fd2;
	fma.rn.f64 	%fd4, %fd1, %fd1, %fd3;
	setp.gtu.f64 	%p2, %fd4, 0d3FF0000000000000;
	@%p2 bra 	$L__BB0_3;
	cvta.to.global.u64 	%rd9, %rd1;
	atom.global.add.f32 	%f1, [%rd9], 0f3F800000;
$L__BB0_3:
	ret;

}


// ===== COMPILED SASS (sm_100) =====

	.target	sm_100

	.elftype	@"ET_EXEC"


//--------------------- .note.nv.tkinfo           --------------------------
	.section	.note.nv.tkinfo,"",@"SHT_NOTE"
	.sectionflags	@"SHF_NOTE_NV_TKINFO"
	.tkinfo
        /*0018*/ 	.word	0x00000002
        /*0030*/ 	.string	""
        /*0030*/ 	.string	"ptxas"
        /*0030*/ 	.string	"Cuda compilation tools, release 13.0, V13.0.88"
        /*0030*/ 	.string	"Build cuda_13.0.r13.0/compiler.36424714_0"
        /*0030*/ 	.string	"-arch sm_100 -m 64 "



//--------------------- .note.nv.cuinfo           --------------------------
	.section	.note.nv.cuinfo,"",@"SHT_NOTE"
	.sectionflags	@"SHF_NOTE_NV_CUINFO"
        /*0018*/ 	.short	0x0002
        /*001a*/ 	.short	0x0064
        /*001c*/ 	.short	0x0082
	.zero		2


//--------------------- .nv.info                  --------------------------
	.section	.nv.info,"",@"SHT_CUDA_INFO"
	.align	4


	//----- nvinfo : EIATTR_REGCOUNT
	.align		4
        /*0000*/ 	.byte	0x04, 0x2f
        /*0002*/ 	.short	(.L_10 - .L_9)
	.align		4
.L_9:
        /*0004*/ 	.word	index@(_Z11monte_carloPfPdS0_i)
        /*0008*/ 	.word	0x0000000a


	//----- nvinfo : EIATTR_FRAME_SIZE
	.align		4
.L_10:
        /*000c*/ 	.byte	0x04, 0x11
        /*000e*/ 	.short	(.L_12 - .L_11)
	.align		4
.L_11:
        /*0010*/ 	.word	index@(_Z11monte_carloPfPdS0_i)
        /*0014*/ 	.word	0x00000000


	//----- nvinfo : EIATTR_MIN_STACK_SIZE
	.align		4
.L_12:
        /*0018*/ 	.byte	0x04, 0x12
        /*001a*/ 	.short	(.L_14 - .L_13)
	.align		4
.L_13:
        /*001c*/ 	.word	index@(_Z11monte_carloPfPdS0_i)
        /*0020*/ 	.word	0x00000000
.L_14:


//--------------------- .nv.compat                --------------------------
	.section	.nv.compat,"",@"SHT_CUDA_COMPAT_INFO"
	.align	4
        /*0000*/ 	.byte	0x02, 0x09, 0x00, 0x00, 0x02, 0x02, 0x01, 0x00, 0x02, 0x05, 0x05, 0x00, 0x03, 0x07, 0x01, 0x01
        /*0010*/ 	.byte	0x02, 0x03, 0x00, 0x00, 0x02, 0x06, 0x01, 0x00, 0x04, 0x0b, 0x08, 0x00, 0x01, 0x00, 0x00, 0x00
        /*0020*/ 	.byte	0x00, 0x00, 0x00, 0x00


//--------------------- .nv.info._Z11monte_carloPfPdS0_i --------------------------
	.section	.nv.info._Z11monte_carloPfPdS0_i,"",@"SHT_CUDA_INFO"
	.sectionflags	@""
	.align	4


	//----- nvinfo : EIATTR_CUDA_API_VERSION
	.align		4
        /*0000*/ 	.byte	0x04, 0x37
        /*0002*/ 	.short	(.L_16 - .L_15)
.L_15:
        /*0004*/ 	.word	0x00000082


	//----- nvinfo : EIATTR_KPARAM_INFO
	.align		4
.L_16:
        /*0008*/ 	.byte	0x04, 0x17
        /*000a*/ 	.short	(.L_18 - .L_17)
.L_17:
        /*000c*/ 	.word	0x00000000
        /*0010*/ 	.short	0x0003
        /*0012*/ 	.short	0x0018
        /*0014*/ 	.byte	0x00, 0xf0, 0x11, 0x00


	//----- nvinfo : EIATTR_KPARAM_INFO
	.align		4
.L_18:
        /*0018*/ 	.byte	0x04, 0x17
        /*001a*/ 	.short	(.L_20 - .L_19)
.L_19:
        /*001c*/ 	.word	0x00000000
        /*0020*/ 	.short	0x0002
        /*0022*/ 	.short	0x0010
        /*0024*/ 	.byte	0x00, 0xf5, 0x21, 0x00


	//----- nvinfo : EIATTR_KPARAM_INFO
	.align		4
.L_20:
        /*0028*/ 	.byte	0x04, 0x17
        /*002a*/ 	.short	(.L_22 - .L_21)
.L_21:
        /*002c*/ 	.word	0x00000000
        /*0030*/ 	.short	0x0001
        /*0032*/ 	.short	0x0008
        /*0034*/ 	.byte	0x00, 0xf5, 0x21, 0x00


	//----- nvinfo : EIATTR_KPARAM_INFO
	.align		4
.L_22:
        /*0038*/ 	.byte	0x04, 0x17
        /*003a*/ 	.short	(.L_24 - .L_23)
.L_23:
        /*003c*/ 	.word	0x00000000
        /*0040*/ 	.short	0x0000
        /*0042*/ 	.short	0x0000
        /*0044*/ 	.byte	0x00, 0xf5, 0x21, 0x00


	//----- nvinfo : EIATTR_SPARSE_MMA_MASK
	.align		4
.L_24:
        /*0048*/ 	.byte	0x03, 0x50
        /*004a*/ 	.short	0x0000


	//----- nvinfo : EIATTR_MAXREG_COUNT
	.align		4
        /*004c*/ 	.byte	0x03, 0x1b
        /*004e*/ 	.short	0x00ff


	//----- nvinfo : EIATTR_MERCURY_ISA_VERSION
	.align		4
        /*0050*/ 	.byte	0x03, 0x5f
        /*0052*/ 	.short	0x0101


	//----- nvinfo : EIATTR_VRC_CTA_INIT_COUNT
	.align		4
        /*0054*/ 	.byte	0x02, 0x4a
	.zero		1
	.zero		1


	//----- nvinfo : EIATTR_EXIT_INSTR_OFFSETS
	.align		4
        /*0058*/ 	.byte	0x04, 0x1c
        /*005a*/ 	.short	(.L_26 - .L_25)


	//   ....[0]....
.L_25:
        /*005c*/ 	.word	0x00000070


	//   ....[1]....
        /*0060*/ 	.word	0x00000120


	//   ....[2]....
        /*0064*/ 	.word	0x00000160


	//----- nvinfo : EIATTR_CBANK_PARAM_SIZE
	.align		4
.L_26:
        /*0068*/ 	.byte	0x03, 0x19
        /*006a*/ 	.short	0x001c


	//----- nvinfo : EIATTR_PARAM_CBANK
	.align		4
        /*006c*/ 	.byte	0x04, 0x0a
        /*006e*/ 	.short	(.L_28 - .L_27)
	.align		4
.L_27:
        /*0070*/ 	.word	index@(.nv.constant0._Z11monte_carloPfPdS0_i)
        /*0074*/ 	.short	0x0380
        /*0076*/ 	.short	0x001c


	//----- nvinfo : EIATTR_SW_WAR
	.align		4
.L_28:
        /*0078*/ 	.byte	0x04, 0x36
        /*007a*/ 	.short	(.L_30 - .L_29)
.L_29:
        /*007c*/ 	.word	0x00000008
.L_30:


//--------------------- .nv.callgraph             --------------------------
	.section	.nv.callgraph,"",@"SHT_CUDA_CALLGRAPH"
	.align	4
	.sectionentsize	8
	.align		4
        /*0000*/ 	.word	0x00000000
	.align		4
        /*0004*/ 	.word	0xffffffff
	.align		4
        /*0008*/ 	.word	0x00000000
	.align		4
        /*000c*/ 	.word	0xfffffffe
	.align		4
        /*0010*/ 	.word	0x00000000
	.align		4
        /*0014*/ 	.word	0xfffffffd
	.align		4
        /*0018*/ 	.word	0x00000000
	.align		4
        /*001c*/ 	.word	0xfffffffc


//--------------------- .nv.constant4             --------------------------
	.section	.nv.constant4,"a",@progbits
	.align	8
	.align		8
.nv.constant4:
        /*0000*/ 	.dword	precalc_xorwow_matrix
	.align		8
        /*0008*/ 	.dword	precalc_xorwow_offset_matrix
	.align		8
        /*0010*/ 	.dword	mrg32k3aM1
	.align		8
        /*0018*/ 	.dword	mrg32k3aM2
	.align		8
        /*0020*/ 	.dword	mrg32k3aM1SubSeq
	.align		8
        /*0028*/ 	.dword	mrg32k3aM2SubSeq
	.align		8
        /*0030*/ 	.dword	mrg32k3aM1Seq
	.align		8
        /*0038*/ 	.dword	mrg32k3aM2Seq


//--------------------- .nv.constant3             --------------------------
	.section	.nv.constant3,"a",@progbits
	.align	8
.nv.constant3:
	.type		__cr_lgamma_table,@object
	.size		__cr_lgamma_table,(.L_8 - __cr_lgamma_table)
__cr_lgamma_table:
        /*0000*/ 	.byte	0x00, 0x00, 0x00, 0x00, 0x00, 0x00, 0x00, 0x00, 0x00, 0x00, 0x00, 0x00, 0x00, 0x00, 0x00, 0x00
        /*0010*/ 	.byte	0xef, 0x39, 0xfa, 0xfe, 0x42, 0x2e, 0xe6, 0x3f, 0x02, 0x20, 0x2a, 0xfa, 0x0b, 0xab, 0xfc, 0x3f
        /*0020*/ 	.byte	0xf9, 0x2c, 0x92, 0x7c, 0xa7, 0x6c, 0x09, 0x40, 0xc9, 0x79, 0x44, 0x3c, 0x64, 0x26, 0x13, 0x40
        /*0030*/ 	.byte	0xca, 0x01, 0xcf, 0x3a, 0x27, 0x51, 0x1a, 0x40, 0x30, 0xcc, 0x2d, 0xf3, 0xe1, 0x0c, 0x21, 0x40
        /*0040*/ 	.byte	0x0d, 0xb7, 0xfc, 0x82, 0x8e, 0x35, 0x25, 0x40
.L_8:


//--------------------- .text._Z11monte_carloPfPdS0_i --------------------------
	.section	.text._Z11monte_carloPfPdS0_i,"ax",@progbits
	.align	128
        .global         _Z11monte_carloPfPdS0_i
        .type           _Z11monte_carloPfPdS0_i,@function
        .size           _Z11monte_carloPfPdS0_i,(.L_x_1 - _Z11monte_carloPfPdS0_i)
        .other          _Z11monte_carloPfPdS0_i,@"STO_CUDA_ENTRY STV_DEFAULT"
_Z11monte_carloPfPdS0_i:
.text._Z11monte_carloPfPdS0_i:
[----:B------:R-:W-:Y:S01]  /*0000*/  LDC R1, c[0x0][0x37c] ;  /* 0x0000df00ff017b82 */ /* 0x000fe20000000800 */
[----:B------:R-:W0:Y:S07]  /*0010*/  S2R R0, SR_TID.X ;  /* 0x0000000000007919 */ /* 0x000e2e0000002100 */
[----:B------:R-:W0:Y:S01]  /*0020*/  S2UR UR4, SR_CTAID.X ;  /* 0x00000000000479c3 */ /* 0x000e220000002500 */
[----:B------:R-:W1:Y:S07]  /*0030*/  LDCU UR5, c[0x0][0x398] ;  /* 0x00007300ff0577ac */ /* 0x000e6e0008000800 */
[----:B------:R-:W0:Y:S02]  /*0040*/  LDC R7, c[0x0][0x360] ;  /* 0x0000d800ff077b82 */ /* 0x000e240000000800 */
[----:B0-----:R-:W-:-:S05]  /*0050*/  IMAD R7, R7, UR4, R0 ;  /* 0x0000000407077c24 */ /* 0x001fca000f8e0200 */
[----:B-1----:R-:W-:-:S13]  /*0060*/  ISETP.GE.U32.AND P0, PT, R7, UR5, PT ;  /* 0x0000000507007c0c */ /* 0x002fda000bf06070 */
[----:B------:R-:W-:Y:S05]  /*0070*/  @P0 EXIT ;  /* 0x000000000000094d */ /* 0x000fea0003800000 */
[----:B------:R-:W0:Y:S01]  /*0080*/  LDC.64 R4, c[0x0][0x390] ;  /* 0x0000e400ff047b82 */ /* 0x000e220000000a00 */
[----:B------:R-:W1:Y:S07]  /*0090*/  LDCU.64 UR4, c[0x0][0x358] ;  /* 0x00006b00ff0477ac */ /* 0x000e6e0008000a00 */
[----:B------:R-:W2:Y:S01]  /*00a0*/  LDC.64 R2, c[0x0][0x388] ;  /* 0x0000e200ff027b82 */ /* 0x000ea20000000a00 */
[----:B0-----:R-:W-:-:S06]  /*00b0*/  IMAD.WIDE.U32 R4, R7, 0x8, R4 ;  /* 0x0000000807047825 */ /* 0x001fcc00078e0004 */
[----:B-1----:R-:W3:Y:S01]  /*00c0*/  LDG.E.64 R4, desc[UR4][R4.64] ;  /* 0x0000000404047981 */ /* 0x002ee2000c1e1b00 */
[----:B--2---:R-:W-:-:S06]  /*00d0*/  IMAD.WIDE.U32 R2, R7, 0x8, R2 ;  /* 0x0000000807027825 */ /* 0x004fcc00078e0002 */
[----:B------:R-:W2:Y:S01]  /*00e0*/  LDG.E.64 R2, desc[UR4][R2.64] ;  /* 0x0000000402027981 */ /* 0x000ea2000c1e1b00 */
[----:B---3--:R-:W-:-:S08]  /*00f0*/  DMUL R6, R4, R4 ;  /* 0x0000000404067228 */ /* 0x008fd00000000000 */
[----:B--2---:R-:W-:-:S08]  /*0100*/  DFMA R6, R2, R2, R6 ;  /* 0x000000020206722b */ /* 0x004fd00000000006 */
[----:B------:R-:W-:-:S14]  /*0110*/  DSETP.GTU.AND P0, PT, R6, 1, PT ;  /* 0x3ff000000600742a */ /* 0x000fdc0003f0c000 */
[----:B------:R-:W-:Y:S05]  /*0120*/  @P0 EXIT ;  /* 0x000000000000094d */ /* 0x000fea0003800000 */
[----:B------:R-:W0:Y:S01]  /*0130*/  LDC.64 R2, c[0x0][0x380] ;  /* 0x0000e000ff027b82 */ /* 0x000e220000000a00 */
[----:B------:R-:W-:-:S05]  /*0140*/  MOV R5, 0x3f800000 ;  /* 0x3f80000000057802 */ /* 0x000fca0000000f00 */
[----:B0-----:R-:W-:Y:S01]  /*0150*/  REDG.E.ADD.F32.FTZ.RN.STRONG.GPU desc[UR4][R2.64], R5 ;  /* 0x00000005020079a6 */ /* 0x001fe2000c12f304 */
[----:B------:R-:W-:Y:S05]  /*0160*/  EXIT ;  /* 0x000000000000794d */ /* 0x000fea0003800000 */
.L_x_0:
[----:B------:R-:W-:-:S00]  /*0170*/  BRA `(.L_x_0) ;  /* 0xfffffffc00fc7947 */ /* 0x000fc0000383ffff */
[----:B------:R-:W-:-:S00]  /*0180*/  NOP ;  /* 0x0000000000007918 */ /* 0x000fc00000000000 */
[----:B------:R-:W-:-:S00]  /*0190*/  NOP ;  /* 0x0000000000007918 */ /* 0x000fc00000000000 */
[----:B------:R-:W-:-:S00]  /*01a0*/  NOP ;  /* 0x0000000000007918 */ /* 0x000fc00000000000 */
[----:B------:R-:W-:-:S00]  /*01b0*/  NOP ;  /* 0x0000000000007918 */ /* 0x000fc00000000000 */
[----:B------:R-:W-:-:S00]  /*01c0*/  NOP ;  /* 0x0000000000007918 */ /* 0x000fc00000000000 */
[----:B------:R-:W-:-:S00]  /*01d0*/  NOP ;  /* 0x0000000000007918 */ /* 0x000fc00000000000 */
[----:B------:R-:W-:-:S00]  /*01e0*/  NOP ;  /* 0x0000000000007918 */ /* 0x000fc00000000000 */
[----:B------:R-:W-:-:S00]  /*01f0*/  NOP ;  /* 0x0000000000007918 */ /* 0x000fc00000000000 */
.L_x_1:


//--------------------- .nv.global.init           --------------------------
	.section	.nv.global.init,"aw",@progbits
	.align	4
.nv.global.init:
	.type		mrg32k3aM1SubSeq,@object
	.size		mrg32k3aM1SubSeq,(mrg32k3aM2SubSeq - mrg32k3aM1SubSeq)
mrg32k3aM1SubSeq:
        /*0000*/ 	.byte	0x0b, 0xcc, 0xee, 0x04, 0x73, 0x29, 0x8b, 0x6f, 0xf6, 0x53, 0x03, 0xf6, 0x23, 0xf6, 0xea, 0xda
        /* <DEDUP_REMOVED lines=125> */
	.type		mrg32k3aM2SubSeq,@object
	.size		mrg32k3aM2SubSeq,(mrg32k3aM1 - mrg32k3aM2SubSeq)
mrg32k3aM2SubSeq:
        /* <DEDUP_REMOVED lines=126> */
	.type		mrg32k3aM1,@object
	.size		mrg32k3aM1,(mrg32k3aM1Seq - mrg32k3aM1)
mrg32k3aM1:
        /* <DEDUP_REMOVED lines=144> */
	.type		mrg32k3aM1Seq,@object
	.size		mrg32k3aM1Seq,(mrg32k3aM2 - mrg32k3aM1Seq)
mrg32k3aM1Seq:
        /* <DEDUP_REMOVED lines=144> */
	.type		mrg32k3aM2,@object
	.size		mrg32k3aM2,(mrg32k3aM2Seq - mrg32k3aM2)
mrg32k3aM2:
        /* <DEDUP_REMOVED lines=144> */
	.type		mrg32k3aM2Seq,@object
	.size		mrg32k3aM2Seq,(precalc_xorwow_matrix - mrg32k3aM2Seq)
mrg32k3aM2Seq:
        /* <DEDUP_REMOVED lines=144> */
	.type		precalc_xorwow_matrix,@object
	.size		precalc_xorwow_matrix,(precalc_xorwow_offset_matrix - precalc_xorwow_matrix)
precalc_xorwow_matrix:
        /* <DEDUP_REMOVED lines=6400> */
	.type		precalc_xorwow_offset_matrix,@object
	.size		precalc_xorwow_offset_matrix,(.L_1 - precalc_xorwow_offset_matrix)
precalc_xorwow_offset_matrix:
        /* <DEDUP_REMOVED lines=6400> */
.L_1:


//--------------------- .nv.shared.reserved.0     --------------------------
	.section	.nv.shared.reserved.0,"aw",@nobits
	.weak		__nv_reservedSMEM_offset_0_alias
	.size		__nv_reservedSMEM_offset_0_alias, 0, 64
	.other		__nv_reservedSMEM_offset_0_alias,@"STO_CUDA_RESERVED_SHARED STV_DEFAULT"
__nv_reservedSMEM_offset_0_alias:
	.zero		0
	.zero		64


//--------------------- .nv.constant0._Z11monte_carloPfPdS0_i --------------------------
	.section	.nv.constant0._Z11monte_carloPfPdS0_i,"a",@progbits
	.sectionflags	@""
	.align	4
.nv.constant0._Z11monte_carloPfPdS0_i:
	.zero		924


//--------------------- SYMBOLS --------------------------

	.type		.nv.reservedSmem.offset0,@object
	.size		.nv.reservedSmem.offset0,0x4
